//
// Generated by NVIDIA NVVM Compiler
//
// Compiler Build ID: CL-36424714
// Cuda compilation tools, release 13.0, V13.0.88
// Based on NVVM 20.0.0
//

.version 9.0
.target sm_100
.address_size 64

	// .globl	_Z10cuda_hellov
.extern .func  (.param .b32 func_retval0) vprintf
(
	.param .b64 vprintf_param_0,
	.param .b64 vprintf_param_1
)
;
.global .align 1 .b8 $str[40] = {72, 101, 108, 108, 111, 32, 87, 111, 114, 108, 100, 32, 102, 114, 111, 109, 32, 71, 80, 85, 33, 32, 111, 110, 32, 84, 104, 114, 101, 97, 100, 32, 73, 68, 58, 37, 100, 32, 10};

.visible .entry _Z10cuda_hellov()
{
	.local .align 8 .b8 	__local_depot0[8];
	.reg .b64 	%SP;
	.reg .b64 	%SPL;
	.reg .b32 	%r<4>;
	.reg .b64 	%rd<5>;

	mov.u64 	%SPL, __local_depot0;
	cvta.local.u64 	%SP, %SPL;
	add.u64 	%rd1, %SP, 0;
	add.u64 	%rd2, %SPL, 0;
	mov.u32 	%r1, %tid.x;
	st.local.u32 	[%rd2], %r1;
	mov.u64 	%rd3, $str;
	cvta.global.u64 	%rd4, %rd3;
	{ // callseq 0, 0
	.param .b64 param0;
	st.param.b64 	[param0], %rd4;
	.param .b64 param1;
	st.param.b64 	[param1], %rd1;
	.param .b32 retval0;
	call.uni (retval0), 
	vprintf, 
	(
	param0, 
	param1
	);
	ld.param.b32 	%r2, [retval0];
	} // callseq 0
	ret;

}


// ===== COMPILED SASS (sm_100) =====

	.target	sm_100

	.elftype	@"ET_EXEC"


//--------------------- .note.nv.tkinfo           --------------------------
	.section	.note.nv.tkinfo,"",@"SHT_NOTE"
	.sectionflags	@"SHF_NOTE_NV_TKINFO"
	.tkinfo
        /*0018*/ 	.word	0x00000002
        /*0030*/ 	.string	""
        /*0030*/ 	.string	"ptxas"
        /*0030*/ 	.string	"Cuda compilation tools, release 13.0, V13.0.88"
        /*0030*/ 	.string	"Build cuda_13.0.r13.0/compiler.36424714_0"
        /*0030*/ 	.string	"-arch sm_100 -m 64 "



//--------------------- .note.nv.cuinfo           --------------------------
	.section	.note.nv.cuinfo,"",@"SHT_NOTE"
	.sectionflags	@"SHF_NOTE_NV_CUINFO"
        /*0018*/ 	.short	0x0002
        /*001a*/ 	.short	0x0064
        /*001c*/ 	.short	0x0082
	.zero		2


//--------------------- .nv.info                  --------------------------
	.section	.nv.info,"",@"SHT_CUDA_INFO"
	.align	4


	//----- nvinfo : EIATTR_REGCOUNT
	.align		4
        /*0000*/ 	.byte	0x04, 0x2f
        /*0002*/ 	.short	(.L_2 - .L_1)
	.align		4
.L_1:
        /*0004*/ 	.word	index@(_Z10cuda_hellov)
        /*0008*/ 	.word	0x00000018


	//----- nvinfo : EIATTR_FRAME_SIZE
	.align		4
.L_2:
        /*000c*/ 	.byte	0x04, 0x11
        /*000e*/ 	.short	(.L_4 - .L_3)
	.align		4
.L_3:
        /*0010*/ 	.word	index@(_Z10cuda_hellov)
        /*0014*/ 	.word	0x00000008


	//----- nvinfo : EIATTR_MIN_STACK_SIZE
	.align		4
.L_4:
        /*0018*/ 	.byte	0x04, 0x12
        /*001a*/ 	.short	(.L_6 - .L_5)
	.align		4
.L_5:
        /*001c*/ 	.word	index@(_Z10cuda_hellov)
        /*0020*/ 	.word	0x00000008
.L_6:


//--------------------- .nv.compat                --------------------------
	.section	.nv.compat,"",@"SHT_CUDA_COMPAT_INFO"
	.align	4
        /*0000*/ 	.byte	0x02, 0x09, 0x00, 0x00, 0x02, 0x02, 0x01, 0x00, 0x02, 0x05, 0x05, 0x00, 0x03, 0x07, 0x01, 0x01
        /*0010*/ 	.byte	0x02, 0x03, 0x00, 0x00, 0x02, 0x06, 0x01, 0x00, 0x04, 0x0b, 0x08, 0x00, 0x09, 0x00, 0x00, 0x00
        /*0020*/ 	.byte	0x00, 0x00, 0x00, 0x00


//--------------------- .nv.info._Z10cuda_hellov  --------------------------
	.section	.nv.info._Z10cuda_hellov,"",@"SHT_CUDA_INFO"
	.sectionflags	@""
	.align	4


	//----- nvinfo : EIATTR_CUDA_API_VERSION
	.align		4
        /*0000*/ 	.byte	0x04, 0x37
        /*0002*/ 	.short	(.L_8 - .L_7)
.L_7:
        /*0004*/ 	.word	0x00000082


	//----- nvinfo : EIATTR_SPARSE_MMA_MASK
	.align		4
.L_8:
        /*0008*/ 	.byte	0x03, 0x50
        /*000a*/ 	.short	0x0000


	//----- nvinfo : EIATTR_MAXREG_COUNT
	.align		4
        /*000c*/ 	.byte	0x03, 0x1b
        /*000e*/ 	.short	0x00ff


	//----- nvinfo : EIATTR_EXTERNS
	.align		4
        /*0010*/ 	.byte	0x04, 0x0f
        /*0012*/ 	.short	(.L_10 - .L_9)


	//   ....[0]....
	.align		4
.L_9:
        /*0014*/ 	.word	index@(vprintf)


	//----- nvinfo : EIATTR_MERCURY_ISA_VERSION
	.align		4
.L_10:
        /*0018*/ 	.byte	0x03, 0x5f
        /*001a*/ 	.short	0x0101


	//----- nvinfo : EIATTR_VRC_CTA_INIT_COUNT
	.align		4
        /*001c*/ 	.byte	0x02, 0x4a
	.zero		1
	.zero		1


	//----- nvinfo : EIATTR_SYSCALL_OFFSETS
	.align		4
        /*0020*/ 	.byte	0x04, 0x46
        /*0022*/ 	.short	(.L_12 - .L_11)


	//   ....[0]....
.L_11:
        /*0024*/ 	.word	0x000000e0


	//----- nvinfo : EIATTR_EXIT_INSTR_OFFSETS
	.align		4
.L_12:
        /*0028*/ 	.byte	0x04, 0x1c
        /*002a*/ 	.short	(.L_14 - .L_13)


	//   ....[0]....
.L_13:
        /*002c*/ 	.word	0x000000f0


	//----- nvinfo : EIATTR_SW_WAR
	.align		4
.L_14:
        /*0030*/ 	.byte	0x04, 0x36
        /*0032*/ 	.short	(.L_16 - .L_15)
.L_15:
        /*0034*/ 	.word	0x00000008
.L_16:


//--------------------- .nv.callgraph             --------------------------
	.section	.nv.callgraph,"",@"SHT_CUDA_CALLGRAPH"
	.align	4
	.sectionentsize	8
	.align		4
        /*0000*/ 	.word	0x00000000
	.align		4
        /*0004*/ 	.word	0xffffffff
	.align		4
        /*0008*/ 	.word	index@(_Z10cuda_hellov)
	.align		4
        /*000c*/ 	.word	index@(vprintf)
	.align		4
        /*0010*/ 	.word	0x00000000
	.align		4
        /*0014*/ 	.word	0xfffffffe
	.align		4
        /*0018*/ 	.word	0x00000000
	.align		4
        /*001c*/ 	.word	0xfffffffd
	.align		4
        /*0020*/ 	.word	0x00000000
	.align		4
        /*0024*/ 	.word	0xfffffffc


//--------------------- .nv.constant4             --------------------------
	.section	.nv.constant4,"a",@progbits
	.align	8
	.align		8
.nv.constant4:
        /*0000*/ 	.dword	vprintf
	.align		8
        /*0008*/ 	.dword	$str


//--------------------- .text._Z10cuda_hellov     --------------------------
	.section	.text._Z10cuda_hellov,"ax",@progbits
	.align	128
        .global         _Z10cuda_hellov
        .type           _Z10cuda_hellov,@function
        .size           _Z10cuda_hellov,(.L_x_2 - _Z10cuda_hellov)
        .other          _Z10cuda_hellov,@"STO_CUDA_ENTRY STV_DEFAULT"
_Z10cuda_hellov:
.text._Z10cuda_hellov:
[----:B------:R-:W0:Y:S01]  /*0000*/  LDC R1, c[0x0][0x37c] ;  /* 0x0000df00ff017b82 */ /* 0x000e220000000800 */
[----:B------:R-:W1:Y:S01]  /*0010*/  S2R R8, SR_TID.X ;  /* 0x0000000000087919 */ /* 0x000e620000002100 */
[----:B0-----:R-:W-:Y:S01]  /*0020*/  VIADD R1, R1, 0xfffffff8 ;  /* 0xfffffff801017836 */ /* 0x001fe20000000000 */
[----:B------:R-:W-:Y:S01]  /*0030*/  MOV R0, 0x0 ;  /* 0x0000000000007802 */ /* 0x000fe20000000f00 */
[----:B------:R-:W0:Y:S04]  /*0040*/  LDCU UR4, c[0x0][0x2f8] ;  /* 0x00005f00ff0477ac */ /* 0x000e280008000800 */
[----:B------:R2:W3:Y:S01]  /*0050*/  LDC.64 R2, c[0x4][R0] ;  /* 0x0100000000027b82 */ /* 0x0004e20000000a00 */
[----:B------:R-:W4:Y:S01]  /*0060*/  LDCU.64 UR6, c[0x4][0x8] ;  /* 0x01000100ff0677ac */ /* 0x000f220008000a00 */
[----:B------:R-:W5:Y:S01]  /*0070*/  LDCU UR5, c[0x0][0x2fc] ;  /* 0x00005f80ff0577ac */ /* 0x000f620008000800 */
[----:B0-----:R-:W-:Y:S01]  /*0080*/  IADD3 R6, P0, PT, R1, UR4, RZ ;  /* 0x0000000401067c10 */ /* 0x001fe2000ff1e0ff */
[----:B----4-:R-:W-:Y:S01]  /*0090*/  IMAD.U32 R4, RZ, RZ, UR6 ;  /* 0x00000006ff047e24 */ /* 0x010fe2000f8e00ff */
[----:B------:R-:W-:-:S03]  /*00a0*/  MOV R5, UR7 ;  /* 0x0000000700057c02 */ /* 0x000fc60008000f00 */
[----:B-----5:R-:W-:Y:S01]  /*00b0*/  IMAD.X R7, RZ, RZ, UR5, P0 ;  /* 0x00000005ff077e24 */ /* 0x020fe200080e06ff */
[----:B-1----:R2:W-:Y:S07]  /*00c0*/  STL [R1], R8 ;  /* 0x0000000801007387 */ /* 0x0025ee0000100800 */
[----:B------:R-:W-:-:S07]  /*00d0*/  LEPC R20, `(.L_x_0) ;  /* 0x000000001014794e */ /* 0x000fce0000000000 */
[----:B--23--:R-:W-:Y:S05]  /*00e0*/  CALL.ABS.NOINC R2 ;  /* 0x0000000002007343 */ /* 0x00cfea0003c00000 */
.L_x_0:
[----:B------:R-:W-:Y:S05]  /*00f0*/  EXIT ;  /* 0x000000000000794d */ /* 0x000fea0003800000 */
.L_x_1:
[----:B------:R-:W-:-:S00]  /*0100*/  BRA `(.L_x_1) ;  /* 0xfffffffc00fc7947 */ /* 0x000fc0000383ffff */
[----:B------:R-:W-:-:S00]  /*0110*/  NOP ;  /* 0x0000000000007918 */ /* 0x000fc00000000000 */
        /* <DEDUP_REMOVED lines=14> */
.L_x_2:


//--------------------- .nv.global.init           --------------------------
	.section	.nv.global.init,"aw",@progbits
.nv.global.init:
	.type		$str,@object
	.size		$str,(.L_0 - $str)
$str:
        /*0000*/ 	.byte	0x48, 0x65, 0x6c, 0x6c, 0x6f, 0x20, 0x57, 0x6f, 0x72, 0x6c, 0x64, 0x20, 0x66, 0x72, 0x6f, 0x6d
        /*0010*/ 	.byte	0x20, 0x47, 0x50, 0x55, 0x21, 0x20, 0x6f, 0x6e, 0x20, 0x54, 0x68, 0x72, 0x65, 0x61, 0x64, 0x20
        /*0020*/ 	.byte	0x49, 0x44, 0x3a, 0x25, 0x64, 0x20, 0x0a, 0x00
.L_0:


//--------------------- .nv.shared.reserved.0     --------------------------
	.section	.nv.shared.reserved.0,"aw",@nobits
	.weak		__nv_reservedSMEM_offset_0_alias
	.size		__nv_reservedSMEM_offset_0_alias, 0, 64
	.other		__nv_reservedSMEM_offset_0_alias,@"STO_CUDA_RESERVED_SHARED STV_DEFAULT"
__nv_reservedSMEM_offset_0_alias:
	.zero		0
	.zero		64


//--------------------- .nv.constant0._Z10cuda_hellov --------------------------
	.section	.nv.constant0._Z10cuda_hellov,"a",@progbits
	.sectionflags	@""
	.align	4
.nv.constant0._Z10cuda_hellov:
	.zero		896


//--------------------- SYMBOLS --------------------------

	.type		.nv.reservedSmem.offset0,@object
	.size		.nv.reservedSmem.offset0,0x4
	.type		vprintf,@function
